//
// Generated by NVIDIA NVVM Compiler
//
// Compiler Build ID: CL-36424714
// Cuda compilation tools, release 13.0, V13.0.88
// Based on NVVM 20.0.0
//

.version 9.0
.target sm_100
.address_size 64

	// .globl	_Z11test_kernelv
.extern .func  (.param .b32 func_retval0) vprintf
(
	.param .b64 vprintf_param_0,
	.param .b64 vprintf_param_1
)
;
.global .align 1 .b8 $str[53] = {67, 85, 68, 65, 32, 107, 101, 114, 110, 101, 108, 32, 115, 117, 99, 99, 101, 115, 115, 102, 117, 108, 108, 121, 32, 101, 120, 101, 99, 117, 116, 101, 100, 33, 32, 84, 104, 114, 101, 97, 100, 73, 100, 120, 46, 120, 32, 61, 32, 37, 100, 10};

.visible .entry _Z11test_kernelv()
{
	.local .align 8 .b8 	__local_depot0[8];
	.reg .b64 	%SP;
	.reg .b64 	%SPL;
	.reg .b32 	%r<4>;
	.reg .b64 	%rd<5>;

	mov.u64 	%SPL, __local_depot0;
	cvta.local.u64 	%SP, %SPL;
	add.u64 	%rd1, %SP, 0;
	add.u64 	%rd2, %SPL, 0;
	mov.u32 	%r1, %tid.x;
	st.local.u32 	[%rd2], %r1;
	mov.u64 	%rd3, $str;
	cvta.global.u64 	%rd4, %rd3;
	{ // callseq 0, 0
	.param .b64 param0;
	st.param.b64 	[param0], %rd4;
	.param .b64 param1;
	st.param.b64 	[param1], %rd1;
	.param .b32 retval0;
	call.uni (retval0), 
	vprintf, 
	(
	param0, 
	param1
	);
	ld.param.b32 	%r2, [retval0];
	} // callseq 0
	ret;

}


// ===== COMPILED SASS (sm_100) =====

	.target	sm_100

	.elftype	@"ET_EXEC"


//--------------------- .note.nv.tkinfo           --------------------------
	.section	.note.nv.tkinfo,"",@"SHT_NOTE"
	.sectionflags	@"SHF_NOTE_NV_TKINFO"
	.tkinfo
        /*0018*/ 	.word	0x00000002
        /*0030*/ 	.string	""
        /*0030*/ 	.string	"ptxas"
        /*0030*/ 	.string	"Cuda compilation tools, release 13.0, V13.0.88"
        /*0030*/ 	.string	"Build cuda_13.0.r13.0/compiler.36424714_0"
        /*0030*/ 	.string	"-arch sm_100 -m 64 "



//--------------------- .note.nv.cuinfo           --------------------------
	.section	.note.nv.cuinfo,"",@"SHT_NOTE"
	.sectionflags	@"SHF_NOTE_NV_CUINFO"
        /*0018*/ 	.short	0x0002
        /*001a*/ 	.short	0x0064
        /*001c*/ 	.short	0x0082
	.zero		2


//--------------------- .nv.info                  --------------------------
	.section	.nv.info,"",@"SHT_CUDA_INFO"
	.align	4


	//----- nvinfo : EIATTR_REGCOUNT
	.align		4
        /*0000*/ 	.byte	0x04, 0x2f
        /*0002*/ 	.short	(.L_2 - .L_1)
	.align		4
.L_1:
        /*0004*/ 	.word	index@(_Z11test_kernelv)
        /*0008*/ 	.word	0x00000018


	//----- nvinfo : EIATTR_FRAME_SIZE
	.align		4
.L_2:
        /*000c*/ 	.byte	0x04, 0x11
        /*000e*/ 	.short	(.L_4 - .L_3)
	.align		4
.L_3:
        /*0010*/ 	.word	index@(_Z11test_kernelv)
        /*0014*/ 	.word	0x00000008


	//----- nvinfo : EIATTR_MIN_STACK_SIZE
	.align		4
.L_4:
        /*0018*/ 	.byte	0x04, 0x12
        /*001a*/ 	.short	(.L_6 - .L_5)
	.align		4
.L_5:
        /*001c*/ 	.word	index@(_Z11test_kernelv)
        /*0020*/ 	.word	0x00000008
.L_6:


//--------------------- .nv.compat                --------------------------
	.section	.nv.compat,"",@"SHT_CUDA_COMPAT_INFO"
	.align	4
        /*0000*/ 	.byte	0x02, 0x09, 0x00, 0x00, 0x02, 0x02, 0x01, 0x00, 0x02, 0x05, 0x05, 0x00, 0x03, 0x07, 0x01, 0x01
        /*0010*/ 	.byte	0x02, 0x03, 0x00, 0x00, 0x02, 0x06, 0x01, 0x00, 0x04, 0x0b, 0x08, 0x00, 0x09, 0x00, 0x00, 0x00
        /*0020*/ 	.byte	0x00, 0x00, 0x00, 0x00


//--------------------- .nv.info._Z11test_kernelv --------------------------
	.section	.nv.info._Z11test_kernelv,"",@"SHT_CUDA_INFO"
	.sectionflags	@""
	.align	4


	//----- nvinfo : EIATTR_CUDA_API_VERSION
	.align		4
        /*0000*/ 	.byte	0x04, 0x37
        /*0002*/ 	.short	(.L_8 - .L_7)
.L_7:
        /*0004*/ 	.word	0x00000082


	//----- nvinfo : EIATTR_SPARSE_MMA_MASK
	.align		4
.L_8:
        /*0008*/ 	.byte	0x03, 0x50
        /*000a*/ 	.short	0x0000


	//----- nvinfo : EIATTR_MAXREG_COUNT
	.align		4
        /*000c*/ 	.byte	0x03, 0x1b
        /*000e*/ 	.short	0x00ff


	//----- nvinfo : EIATTR_EXTERNS
	.align		4
        /*0010*/ 	.byte	0x04, 0x0f
        /*0012*/ 	.short	(.L_10 - .L_9)


	//   ....[0]....
	.align		4
.L_9:
        /*0014*/ 	.word	index@(vprintf)


	//----- nvinfo : EIATTR_MERCURY_ISA_VERSION
	.align		4
.L_10:
        /*0018*/ 	.byte	0x03, 0x5f
        /*001a*/ 	.short	0x0101


	//----- nvinfo : EIATTR_VRC_CTA_INIT_COUNT
	.align		4
        /*001c*/ 	.byte	0x02, 0x4a
	.zero		1
	.zero		1


	//----- nvinfo : EIATTR_SYSCALL_OFFSETS
	.align		4
        /*0020*/ 	.byte	0x04, 0x46
        /*0022*/ 	.short	(.L_12 - .L_11)


	//   ....[0]....
.L_11:
        /*0024*/ 	.word	0x000000e0


	//----- nvinfo : EIATTR_EXIT_INSTR_OFFSETS
	.align		4
.L_12:
        /*0028*/ 	.byte	0x04, 0x1c
        /*002a*/ 	.short	(.L_14 - .L_13)


	//   ....[0]....
.L_13:
        /*002c*/ 	.word	0x000000f0


	//----- nvinfo : EIATTR_SW_WAR
	.align		4
.L_14:
        /*0030*/ 	.byte	0x04, 0x36
        /*0032*/ 	.short	(.L_16 - .L_15)
.L_15:
        /*0034*/ 	.word	0x00000008
.L_16:


//--------------------- .nv.callgraph             --------------------------
	.section	.nv.callgraph,"",@"SHT_CUDA_CALLGRAPH"
	.align	4
	.sectionentsize	8
	.align		4
        /*0000*/ 	.word	0x00000000
	.align		4
        /*0004*/ 	.word	0xffffffff
	.align		4
        /*0008*/ 	.word	index@(_Z11test_kernelv)
	.align		4
        /*000c*/ 	.word	index@(vprintf)
	.align		4
        /*0010*/ 	.word	0x00000000
	.align		4
        /*0014*/ 	.word	0xfffffffe
	.align		4
        /*0018*/ 	.word	0x00000000
	.align		4
        /*001c*/ 	.word	0xfffffffd
	.align		4
        /*0020*/ 	.word	0x00000000
	.align		4
        /*0024*/ 	.word	0xfffffffc


//--------------------- .nv.constant4             --------------------------
	.section	.nv.constant4,"a",@progbits
	.align	8
	.align		8
.nv.constant4:
        /*0000*/ 	.dword	vprintf
	.align		8
        /*0008*/ 	.dword	$str


//--------------------- .text._Z11test_kernelv    --------------------------
	.section	.text._Z11test_kernelv,"ax",@progbits
	.align	128
        .global         _Z11test_kernelv
        .type           _Z11test_kernelv,@function
        .size           _Z11test_kernelv,(.L_x_2 - _Z11test_kernelv)
        .other          _Z11test_kernelv,@"STO_CUDA_ENTRY STV_DEFAULT"
_Z11test_kernelv:
.text._Z11test_kernelv:
[----:B------:R-:W0:Y:S01]  /*0000*/  LDC R1, c[0x0][0x37c] ;  /* 0x0000df00ff017b82 */ /* 0x000e220000000800 */
[----:B------:R-:W1:Y:S01]  /*0010*/  S2R R8, SR_TID.X ;  /* 0x0000000000087919 */ /* 0x000e620000002100 */
[----:B0-----:R-:W-:Y:S01]  /*0020*/  VIADD R1, R1, 0xfffffff8 ;  /* 0xfffffff801017836 */ /* 0x001fe20000000000 */
[----:B------:R-:W-:Y:S01]  /*0030*/  MOV R0, 0x0 ;  /* 0x0000000000007802 */ /* 0x000fe20000000f00 */
[----:B------:R-:W0:Y:S04]  /*0040*/  LDCU UR4, c[0x0][0x2f8] ;  /* 0x00005f00ff0477ac */ /* 0x000e280008000800 */
[----:B------:R2:W3:Y:S01]  /*0050*/  LDC.64 R2, c[0x4][R0] ;  /* 0x0100000000027b82 */ /* 0x0004e20000000a00 */
[----:B------:R-:W4:Y:S01]  /*0060*/  LDCU.64 UR6, c[0x4][0x8] ;  /* 0x01000100ff0677ac */ /* 0x000f220008000a00 */
[----:B------:R-:W5:Y:S01]  /*0070*/  LDCU UR5, c[0x0][0x2fc] ;  /* 0x00005f80ff0577ac */ /* 0x000f620008000800 */
[----:B0-----:R-:W-:Y:S01]  /*0080*/  IADD3 R6, P0, PT, R1, UR4, RZ ;  /* 0x0000000401067c10 */ /* 0x001fe2000ff1e0ff */
[----:B----4-:R-:W-:Y:S01]  /*0090*/  IMAD.U32 R4, RZ, RZ, UR6 ;  /* 0x00000006ff047e24 */ /* 0x010fe2000f8e00ff */
[----:B------:R-:W-:-:S03]  /*00a0*/  MOV R5, UR7 ;  /* 0x0000000700057c02 */ /* 0x000fc60008000f00 */
[----:B-----5:R-:W-:Y:S01]  /*00b0*/  IMAD.X R7, RZ, RZ, UR5, P0 ;  /* 0x00000005ff077e24 */ /* 0x020fe200080e06ff */
[----:B-1----:R2:W-:Y:S07]  /*00c0*/  STL [R1], R8 ;  /* 0x0000000801007387 */ /* 0x0025ee0000100800 */
[----:B------:R-:W-:-:S07]  /*00d0*/  LEPC R20, `(.L_x_0) ;  /* 0x000000001014794e */ /* 0x000fce0000000000 */
[----:B--23--:R-:W-:Y:S05]  /*00e0*/  CALL.ABS.NOINC R2 ;  /* 0x0000000002007343 */ /* 0x00cfea0003c00000 */
.L_x_0:
[----:B------:R-:W-:Y:S05]  /*00f0*/  EXIT ;  /* 0x000000000000794d */ /* 0x000fea0003800000 */
.L_x_1:
[----:B------:R-:W-:-:S00]  /*0100*/  BRA `(.L_x_1) ;  /* 0xfffffffc00fc7947 */ /* 0x000fc0000383ffff */
[----:B------:R-:W-:-:S00]  /*0110*/  NOP ;  /* 0x0000000000007918 */ /* 0x000fc00000000000 */
        /* <DEDUP_REMOVED lines=14> */
.L_x_2:


//--------------------- .nv.global.init           --------------------------
	.section	.nv.global.init,"aw",@progbits
.nv.global.init:
	.type		$str,@object
	.size		$str,(.L_0 - $str)
$str:
        /*0000*/ 	.byte	0x43, 0x55, 0x44, 0x41, 0x20, 0x6b, 0x65, 0x72, 0x6e, 0x65, 0x6c, 0x20, 0x73, 0x75, 0x63, 0x63
        /*0010*/ 	.byte	0x65, 0x73, 0x73, 0x66, 0x75, 0x6c, 0x6c, 0x79, 0x20, 0x65, 0x78, 0x65, 0x63, 0x75, 0x74, 0x65
        /*0020*/ 	.byte	0x64, 0x21, 0x20, 0x54, 0x68, 0x72, 0x65, 0x61, 0x64, 0x49, 0x64, 0x78, 0x2e, 0x78, 0x20, 0x3d
        /*0030*/ 	.byte	0x20, 0x25, 0x64, 0x0a, 0x00
.L_0:


//--------------------- .nv.shared.reserved.0     --------------------------
	.section	.nv.shared.reserved.0,"aw",@nobits
	.weak		__nv_reservedSMEM_offset_0_alias
	.size		__nv_reservedSMEM_offset_0_alias, 0, 64
	.other		__nv_reservedSMEM_offset_0_alias,@"STO_CUDA_RESERVED_SHARED STV_DEFAULT"
__nv_reservedSMEM_offset_0_alias:
	.zero		0
	.zero		64


//--------------------- .nv.constant0._Z11test_kernelv --------------------------
	.section	.nv.constant0._Z11test_kernelv,"a",@progbits
	.sectionflags	@""
	.align	4
.nv.constant0._Z11test_kernelv:
	.zero		896


//--------------------- SYMBOLS --------------------------

	.type		.nv.reservedSmem.offset0,@object
	.size		.nv.reservedSmem.offset0,0x4
	.type		vprintf,@function
